//
// Generated by NVIDIA NVVM Compiler
//
// Compiler Build ID: CL-36424714
// Cuda compilation tools, release 13.0, V13.0.88
// Based on NVVM 20.0.0
//

.version 9.0
.target sm_100
.address_size 64

	// .globl	_Z13sigmoidKernelIfEvPT_S1_i

.visible .entry _Z13sigmoidKernelIfEvPT_S1_i(
	.param .u64 .ptr .align 1 _Z13sigmoidKernelIfEvPT_S1_i_param_0,
	.param .u64 .ptr .align 1 _Z13sigmoidKernelIfEvPT_S1_i_param_1,
	.param .u32 _Z13sigmoidKernelIfEvPT_S1_i_param_2
)
{
	.reg .pred 	%p<2>;
	.reg .b32 	%r<8>;
	.reg .b32 	%f<15>;
	.reg .b64 	%rd<8>;

	ld.param.u64 	%rd1, [_Z13sigmoidKernelIfEvPT_S1_i_param_0];
	ld.param.u64 	%rd2, [_Z13sigmoidKernelIfEvPT_S1_i_param_1];
	ld.param.u32 	%r2, [_Z13sigmoidKernelIfEvPT_S1_i_param_2];
	mov.u32 	%r3, %tid.x;
	mov.u32 	%r4, %ctaid.x;
	mov.u32 	%r5, %ntid.x;
	mad.lo.s32 	%r1, %r4, %r5, %r3;
	setp.ge.s32 	%p1, %r1, %r2;
	@%p1 bra 	$L__BB0_2;
	cvta.to.global.u64 	%rd3, %rd1;
	cvta.to.global.u64 	%rd4, %rd2;
	mul.wide.s32 	%rd5, %r1, 4;
	add.s64 	%rd6, %rd3, %rd5;
	ld.global.f32 	%f1, [%rd6];
	fma.rn.f32 	%f2, %f1, 0fBBBB989D, 0f3F000000;
	cvt.sat.f32.f32 	%f3, %f2;
	mov.f32 	%f4, 0f4B400001;
	mov.f32 	%f5, 0f437C0000;
	fma.rm.f32 	%f6, %f3, %f5, %f4;
	add.f32 	%f7, %f6, 0fCB40007F;
	neg.f32 	%f8, %f7;
	fma.rn.f32 	%f9, %f1, 0fBFB8AA3B, %f8;
	fma.rn.f32 	%f10, %f1, 0fB2A57060, %f9;
	mov.b32 	%r6, %f6;
	shl.b32 	%r7, %r6, 23;
	mov.b32 	%f11, %r7;
	ex2.approx.ftz.f32 	%f12, %f10;
	fma.rn.f32 	%f13, %f12, %f11, 0f3F800000;
	rcp.rn.f32 	%f14, %f13;
	add.s64 	%rd7, %rd4, %rd5;
	st.global.f32 	[%rd7], %f14;
$L__BB0_2:
	bar.sync 	0;
	ret;

}
	// .globl	_Z13sigmoidKernelIdEvPT_S1_i
.visible .entry _Z13sigmoidKernelIdEvPT_S1_i(
	.param .u64 .ptr .align 1 _Z13sigmoidKernelIdEvPT_S1_i_param_0,
	.param .u64 .ptr .align 1 _Z13sigmoidKernelIdEvPT_S1_i_param_1,
	.param .u32 _Z13sigmoidKernelIdEvPT_S1_i_param_2
)
{
	.reg .pred 	%p<5>;
	.reg .b32 	%r<21>;
	.reg .b32 	%f<3>;
	.reg .b64 	%rd<9>;
	.reg .b64 	%fd<30>;

	ld.param.u64 	%rd1, [_Z13sigmoidKernelIdEvPT_S1_i_param_0];
	ld.param.u64 	%rd2, [_Z13sigmoidKernelIdEvPT_S1_i_param_1];
	ld.param.u32 	%r5, [_Z13sigmoidKernelIdEvPT_S1_i_param_2];
	mov.u32 	%r6, %tid.x;
	mov.u32 	%r7, %ctaid.x;
	mov.u32 	%r8, %ntid.x;
	mad.lo.s32 	%r1, %r7, %r8, %r6;
	setp.ge.s32 	%p1, %r1, %r5;
	@%p1 bra 	$L__BB1_5;
	cvta.to.global.u64 	%rd3, %rd1;
	mul.wide.s32 	%rd4, %r1, 8;
	add.s64 	%rd5, %rd3, %rd4;
	ld.global.f64 	%fd1, [%rd5];
	neg.f64 	%fd6, %fd1;
	fma.rn.f64 	%fd7, %fd1, 0dBFF71547652B82FE, 0d4338000000000000;
	{
	.reg .b32 %temp; 
	mov.b64 	{%r2, %temp}, %fd7;
	}
	mov.f64 	%fd8, 0dC338000000000000;
	add.rn.f64 	%fd9, %fd7, %fd8;
	fma.rn.f64 	%fd10, %fd9, 0dBFE62E42FEFA39EF, %fd6;
	fma.rn.f64 	%fd11, %fd9, 0dBC7ABC9E3B39803F, %fd10;
	fma.rn.f64 	%fd12, %fd11, 0d3E5ADE1569CE2BDF, 0d3E928AF3FCA213EA;
	fma.rn.f64 	%fd13, %fd12, %fd11, 0d3EC71DEE62401315;
	fma.rn.f64 	%fd14, %fd13, %fd11, 0d3EFA01997C89EB71;
	fma.rn.f64 	%fd15, %fd14, %fd11, 0d3F2A01A014761F65;
	fma.rn.f64 	%fd16, %fd15, %fd11, 0d3F56C16C1852B7AF;
	fma.rn.f64 	%fd17, %fd16, %fd11, 0d3F81111111122322;
	fma.rn.f64 	%fd18, %fd17, %fd11, 0d3FA55555555502A1;
	fma.rn.f64 	%fd19, %fd18, %fd11, 0d3FC5555555555511;
	fma.rn.f64 	%fd20, %fd19, %fd11, 0d3FE000000000000B;
	fma.rn.f64 	%fd21, %fd20, %fd11, 0d3FF0000000000000;
	fma.rn.f64 	%fd22, %fd21, %fd11, 0d3FF0000000000000;
	{
	.reg .b32 %temp; 
	mov.b64 	{%r3, %temp}, %fd22;
	}
	{
	.reg .b32 %temp; 
	mov.b64 	{%temp, %r4}, %fd22;
	}
	shl.b32 	%r9, %r2, 20;
	add.s32 	%r10, %r9, %r4;
	mov.b64 	%fd29, {%r3, %r10};
	{
	.reg .b32 %temp; 
	mov.b64 	{%temp, %r11}, %fd6;
	}
	mov.b32 	%f2, %r11;
	abs.f32 	%f1, %f2;
	setp.lt.f32 	%p2, %f1, 0f4086232B;
	@%p2 bra 	$L__BB1_4;
	setp.gt.f64 	%p3, %fd1, 0d0000000000000000;
	mov.f64 	%fd23, 0d7FF0000000000000;
	sub.f64 	%fd24, %fd23, %fd1;
	selp.f64 	%fd29, 0d0000000000000000, %fd24, %p3;
	setp.geu.f32 	%p4, %f1, 0f40874800;
	@%p4 bra 	$L__BB1_4;
	shr.u32 	%r12, %r2, 31;
	add.s32 	%r13, %r2, %r12;
	shr.s32 	%r14, %r13, 1;
	shl.b32 	%r15, %r14, 20;
	add.s32 	%r16, %r4, %r15;
	mov.b64 	%fd25, {%r3, %r16};
	sub.s32 	%r17, %r2, %r14;
	shl.b32 	%r18, %r17, 20;
	add.s32 	%r19, %r18, 1072693248;
	mov.b32 	%r20, 0;
	mov.b64 	%fd26, {%r20, %r19};
	mul.f64 	%fd29, %fd26, %fd25;
$L__BB1_4:
	add.f64 	%fd27, %fd29, 0d3FF0000000000000;
	rcp.rn.f64 	%fd28, %fd27;
	cvta.to.global.u64 	%rd6, %rd2;
	add.s64 	%rd8, %rd6, %rd4;
	st.global.f64 	[%rd8], %fd28;
$L__BB1_5:
	bar.sync 	0;
	ret;

}


// ===== COMPILED SASS (sm_100) =====

	.target	sm_100

	.elftype	@"ET_EXEC"


//--------------------- .note.nv.tkinfo           --------------------------
	.section	.note.nv.tkinfo,"",@"SHT_NOTE"
	.sectionflags	@"SHF_NOTE_NV_TKINFO"
	.tkinfo
        /*0018*/ 	.word	0x00000002
        /*0030*/ 	.string	""
        /*0030*/ 	.string	"ptxas"
        /*0030*/ 	.string	"Cuda compilation tools, release 13.0, V13.0.88"
        /*0030*/ 	.string	"Build cuda_13.0.r13.0/compiler.36424714_0"
        /*0030*/ 	.string	"-arch sm_100 -m 64 "



//--------------------- .note.nv.cuinfo           --------------------------
	.section	.note.nv.cuinfo,"",@"SHT_NOTE"
	.sectionflags	@"SHF_NOTE_NV_CUINFO"
        /*0018*/ 	.short	0x0002
        /*001a*/ 	.short	0x0064
        /*001c*/ 	.short	0x0082
	.zero		2


//--------------------- .nv.info                  --------------------------
	.section	.nv.info,"",@"SHT_CUDA_INFO"
	.align	4


	//----- nvinfo : EIATTR_REGCOUNT
	.align		4
        /*0000*/ 	.byte	0x04, 0x2f
        /*0002*/ 	.short	(.L_1 - .L_0)
	.align		4
.L_0:
        /*0004*/ 	.word	index@(_Z13sigmoidKernelIfEvPT_S1_i)
        /*0008*/ 	.word	0x00000010


	//----- nvinfo : EIATTR_FRAME_SIZE
	.align		4
.L_1:
        /*000c*/ 	.byte	0x04, 0x11
        /*000e*/ 	.short	(.L_3 - .L_2)
	.align		4
.L_2:
        /*0010*/ 	.word	index@($__internal_1_$__cuda_sm20_rcp_rn_f32_slowpath)
        /*0014*/ 	.word	0x00000000


	//----- nvinfo : EIATTR_FRAME_SIZE
	.align		4
.L_3:
        /*0018*/ 	.byte	0x04, 0x11
        /*001a*/ 	.short	(.L_5 - .L_4)
	.align		4
.L_4:
        /*001c*/ 	.word	index@(_Z13sigmoidKernelIfEvPT_S1_i)
        /*0020*/ 	.word	0x00000000


	//----- nvinfo : EIATTR_REGCOUNT
	.align		4
.L_5:
        /*0024*/ 	.byte	0x04, 0x2f
        /*0026*/ 	.short	(.L_7 - .L_6)
	.align		4
.L_6:
        /*0028*/ 	.word	index@(_Z13sigmoidKernelIdEvPT_S1_i)
        /*002c*/ 	.word	0x00000010


	//----- nvinfo : EIATTR_FRAME_SIZE
	.align		4
.L_7:
        /*0030*/ 	.byte	0x04, 0x11
        /*0032*/ 	.short	(.L_9 - .L_8)
	.align		4
.L_8:
        /*0034*/ 	.word	index@($__internal_0_$__cuda_sm20_dblrcp_rn_slowpath_v3)
        /*0038*/ 	.word	0x00000000


	//----- nvinfo : EIATTR_FRAME_SIZE
	.align		4
.L_9:
        /*003c*/ 	.byte	0x04, 0x11
        /*003e*/ 	.short	(.L_11 - .L_10)
	.align		4
.L_10:
        /*0040*/ 	.word	index@(_Z13sigmoidKernelIdEvPT_S1_i)
        /*0044*/ 	.word	0x00000000


	//----- nvinfo : EIATTR_MIN_STACK_SIZE
	.align		4
.L_11:
        /*0048*/ 	.byte	0x04, 0x12
        /*004a*/ 	.short	(.L_13 - .L_12)
	.align		4
.L_12:
        /*004c*/ 	.word	index@(_Z13sigmoidKernelIdEvPT_S1_i)
        /*0050*/ 	.word	0x00000000


	//----- nvinfo : EIATTR_MIN_STACK_SIZE
	.align		4
.L_13:
        /*0054*/ 	.byte	0x04, 0x12
        /*0056*/ 	.short	(.L_15 - .L_14)
	.align		4
.L_14:
        /*0058*/ 	.word	index@(_Z13sigmoidKernelIfEvPT_S1_i)
        /*005c*/ 	.word	0x00000000
.L_15:


//--------------------- .nv.compat                --------------------------
	.section	.nv.compat,"",@"SHT_CUDA_COMPAT_INFO"
	.align	4
        /*0000*/ 	.byte	0x02, 0x09, 0x00, 0x00, 0x02, 0x02, 0x01, 0x00, 0x02, 0x05, 0x05, 0x00, 0x03, 0x07, 0x01, 0x01
        /*0010*/ 	.byte	0x02, 0x03, 0x00, 0x00, 0x02, 0x06, 0x01, 0x00, 0x04, 0x0b, 0x08, 0x00, 0x01, 0x00, 0x00, 0x00
        /*0020*/ 	.byte	0x00, 0x00, 0x00, 0x00


//--------------------- .nv.info._Z13sigmoidKernelIdEvPT_S1_i --------------------------
	.section	.nv.info._Z13sigmoidKernelIdEvPT_S1_i,"",@"SHT_CUDA_INFO"
	.sectionflags	@""
	.align	4


	//----- nvinfo : EIATTR_CUDA_API_VERSION
	.align		4
        /*0000*/ 	.byte	0x04, 0x37
        /*0002*/ 	.short	(.L_17 - .L_16)
.L_16:
        /*0004*/ 	.word	0x00000082


	//----- nvinfo : EIATTR_KPARAM_INFO
	.align		4
.L_17:
        /*0008*/ 	.byte	0x04, 0x17
        /*000a*/ 	.short	(.L_19 - .L_18)
.L_18:
        /*000c*/ 	.word	0x00000000
        /*0010*/ 	.short	0x0002
        /*0012*/ 	.short	0x0010
        /*0014*/ 	.byte	0x00, 0xf0, 0x11, 0x00


	//----- nvinfo : EIATTR_KPARAM_INFO
	.align		4
.L_19:
        /*0018*/ 	.byte	0x04, 0x17
        /*001a*/ 	.short	(.L_21 - .L_20)
.L_20:
        /*001c*/ 	.word	0x00000000
        /*0020*/ 	.short	0x0001
        /*0022*/ 	.short	0x0008
        /*0024*/ 	.byte	0x00, 0xf5, 0x21, 0x00


	//----- nvinfo : EIATTR_KPARAM_INFO
	.align		4
.L_21:
        /*0028*/ 	.byte	0x04, 0x17
        /*002a*/ 	.short	(.L_23 - .L_22)
.L_22:
        /*002c*/ 	.word	0x00000000
        /*0030*/ 	.short	0x0000
        /*0032*/ 	.short	0x0000
        /*0034*/ 	.byte	0x00, 0xf5, 0x21, 0x00


	//----- nvinfo : EIATTR_SPARSE_MMA_MASK
	.align		4
.L_23:
        /*0038*/ 	.byte	0x03, 0x50
        /*003a*/ 	.short	0x0000


	//----- nvinfo : EIATTR_MAXREG_COUNT
	.align		4
        /*003c*/ 	.byte	0x03, 0x1b
        /*003e*/ 	.short	0x00ff


	//----- nvinfo : EIATTR_NUM_BARRIERS
	.align		4
        /*0040*/ 	.byte	0x02, 0x4c
        /*0042*/ 	.byte	0x01
	.zero		1


	//----- nvinfo : EIATTR_MERCURY_ISA_VERSION
	.align		4
        /*0044*/ 	.byte	0x03, 0x5f
        /*0046*/ 	.short	0x0101


	//----- nvinfo : EIATTR_VRC_CTA_INIT_COUNT
	.align		4
        /*0048*/ 	.byte	0x02, 0x4a
	.zero		1
	.zero		1


	//----- nvinfo : EIATTR_EXIT_INSTR_OFFSETS
	.align		4
        /*004c*/ 	.byte	0x04, 0x1c
        /*004e*/ 	.short	(.L_25 - .L_24)


	//   ....[0]....
.L_24:
        /*0050*/ 	.word	0x00000620


	//----- nvinfo : EIATTR_CRS_STACK_SIZE
	.align		4
.L_25:
        /*0054*/ 	.byte	0x04, 0x1e
        /*0056*/ 	.short	(.L_27 - .L_26)
.L_26:
        /*0058*/ 	.word	0x00000000


	//----- nvinfo : EIATTR_CBANK_PARAM_SIZE
	.align		4
.L_27:
        /*005c*/ 	.byte	0x03, 0x19
        /*005e*/ 	.short	0x0014


	//----- nvinfo : EIATTR_PARAM_CBANK
	.align		4
        /*0060*/ 	.byte	0x04, 0x0a
        /*0062*/ 	.short	(.L_29 - .L_28)
	.align		4
.L_28:
        /*0064*/ 	.word	index@(.nv.constant0._Z13sigmoidKernelIdEvPT_S1_i)
        /*0068*/ 	.short	0x0380
        /*006a*/ 	.short	0x0014


	//----- nvinfo : EIATTR_SW_WAR
	.align		4
.L_29:
        /*006c*/ 	.byte	0x04, 0x36
        /*006e*/ 	.short	(.L_31 - .L_30)
.L_30:
        /*0070*/ 	.word	0x00000008
.L_31:


//--------------------- .nv.info._Z13sigmoidKernelIfEvPT_S1_i --------------------------
	.section	.nv.info._Z13sigmoidKernelIfEvPT_S1_i,"",@"SHT_CUDA_INFO"
	.sectionflags	@""
	.align	4


	//----- nvinfo : EIATTR_CUDA_API_VERSION
	.align		4
        /*0000*/ 	.byte	0x04, 0x37
        /*0002*/ 	.short	(.L_33 - .L_32)
.L_32:
        /*0004*/ 	.word	0x00000082


	//----- nvinfo : EIATTR_KPARAM_INFO
	.align		4
.L_33:
        /*0008*/ 	.byte	0x04, 0x17
        /*000a*/ 	.short	(.L_35 - .L_34)
.L_34:
        /*000c*/ 	.word	0x00000000
        /*0010*/ 	.short	0x0002
        /*0012*/ 	.short	0x0010
        /*0014*/ 	.byte	0x00, 0xf0, 0x11, 0x00


	//----- nvinfo : EIATTR_KPARAM_INFO
	.align		4
.L_35:
        /*0018*/ 	.byte	0x04, 0x17
        /*001a*/ 	.short	(.L_37 - .L_36)
.L_36:
        /*001c*/ 	.word	0x00000000
        /*0020*/ 	.short	0x0001
        /*0022*/ 	.short	0x0008
        /*0024*/ 	.byte	0x00, 0xf5, 0x21, 0x00


	//----- nvinfo : EIATTR_KPARAM_INFO
	.align		4
.L_37:
        /*0028*/ 	.byte	0x04, 0x17
        /*002a*/ 	.short	(.L_39 - .L_38)
.L_38:
        /*002c*/ 	.word	0x00000000
        /*0030*/ 	.short	0x0000
        /*0032*/ 	.short	0x0000
        /*0034*/ 	.byte	0x00, 0xf5, 0x21, 0x00


	//----- nvinfo : EIATTR_SPARSE_MMA_MASK
	.align		4
.L_39:
        /*0038*/ 	.byte	0x03, 0x50
        /*003a*/ 	.short	0x0000


	//----- nvinfo : EIATTR_MAXREG_COUNT
	.align		4
        /*003c*/ 	.byte	0x03, 0x1b
        /*003e*/ 	.short	0x00ff


	//----- nvinfo : EIATTR_NUM_BARRIERS
	.align		4
        /*0040*/ 	.byte	0x02, 0x4c
        /*0042*/ 	.byte	0x01
	.zero		1


	//----- nvinfo : EIATTR_MERCURY_ISA_VERSION
	.align		4
        /*0044*/ 	.byte	0x03, 0x5f
        /*0046*/ 	.short	0x0101


	//----- nvinfo : EIATTR_VRC_CTA_INIT_COUNT
	.align		4
        /*0048*/ 	.byte	0x02, 0x4a
	.zero		1
	.zero		1


	//----- nvinfo : EIATTR_EXIT_INSTR_OFFSETS
	.align		4
        /*004c*/ 	.byte	0x04, 0x1c
        /*004e*/ 	.short	(.L_41 - .L_40)


	//   ....[0]....
.L_40:
        /*0050*/ 	.word	0x000002d0


	//----- nvinfo : EIATTR_CRS_STACK_SIZE
	.align		4
.L_41:
        /*0054*/ 	.byte	0x04, 0x1e
        /*0056*/ 	.short	(.L_43 - .L_42)
.L_42:
        /*0058*/ 	.word	0x00000000


	//----- nvinfo : EIATTR_CBANK_PARAM_SIZE
	.align		4
.L_43:
        /*005c*/ 	.byte	0x03, 0x19
        /*005e*/ 	.short	0x0014


	//----- nvinfo : EIATTR_PARAM_CBANK
	.align		4
        /*0060*/ 	.byte	0x04, 0x0a
        /*0062*/ 	.short	(.L_45 - .L_44)
	.align		4
.L_44:
        /*0064*/ 	.word	index@(.nv.constant0._Z13sigmoidKernelIfEvPT_S1_i)
        /*0068*/ 	.short	0x0380
        /*006a*/ 	.short	0x0014


	//----- nvinfo : EIATTR_SW_WAR
	.align		4
.L_45:
        /*006c*/ 	.byte	0x04, 0x36
        /*006e*/ 	.short	(.L_47 - .L_46)
.L_46:
        /*0070*/ 	.word	0x00000008
.L_47:


//--------------------- .nv.callgraph             --------------------------
	.section	.nv.callgraph,"",@"SHT_CUDA_CALLGRAPH"
	.align	4
	.sectionentsize	8
	.align		4
        /*0000*/ 	.word	0x00000000
	.align		4
        /*0004*/ 	.word	0xffffffff
	.align		4
        /*0008*/ 	.word	0x00000000
	.align		4
        /*000c*/ 	.word	0xfffffffe
	.align		4
        /*0010*/ 	.word	0x00000000
	.align		4
        /*0014*/ 	.word	0xfffffffd
	.align		4
        /*0018*/ 	.word	0x00000000
	.align		4
        /*001c*/ 	.word	0xfffffffc


//--------------------- .text._Z13sigmoidKernelIdEvPT_S1_i --------------------------
	.section	.text._Z13sigmoidKernelIdEvPT_S1_i,"ax",@progbits
	.align	128
        .global         _Z13sigmoidKernelIdEvPT_S1_i
        .type           _Z13sigmoidKernelIdEvPT_S1_i,@function
        .size           _Z13sigmoidKernelIdEvPT_S1_i,(.L_x_21 - _Z13sigmoidKernelIdEvPT_S1_i)
        .other          _Z13sigmoidKernelIdEvPT_S1_i,@"STO_CUDA_ENTRY STV_DEFAULT"
_Z13sigmoidKernelIdEvPT_S1_i:
.text._Z13sigmoidKernelIdEvPT_S1_i:
[----:B------:R-:W-:Y:S01]  /*0000*/  LDC R1, c[0x0][0x37c] ;  /* 0x0000df00ff017b82 */ /* 0x000fe20000000800 */
[----:B------:R-:W0:Y:S07]  /*0010*/  S2R R0, SR_TID.X ;  /* 0x0000000000007919 */ /* 0x000e2e0000002100 */
[----:B------:R-:W0:Y:S01]  /*0020*/  S2UR UR4, SR_CTAID.X ;  /* 0x00000000000479c3 */ /* 0x000e220000002500 */
[----:B------:R-:W1:Y:S01]  /*0030*/  LDCU UR5, c[0x0][0x390] ;  /* 0x00007200ff0577ac */ /* 0x000e620008000800 */
[----:B------:R-:W-:Y:S06]  /*0040*/  BSSY.RECONVERGENT B0, `(.L_x_0) ;  /* 0x000005c000007945 */ /* 0x000fec0003800200 */
[----:B------:R-:W0:Y:S02]  /*0050*/  LDC R3, c[0x0][0x360] ;  /* 0x0000d800ff037b82 */ /* 0x000e240000000800 */
[----:B0-----:R-:W-:-:S05]  /*0060*/  IMAD R0, R3, UR4, R0 ;  /* 0x0000000403007c24 */ /* 0x001fca000f8e0200 */
[----:B-1----:R-:W-:-:S13]  /*0070*/  ISETP.GE.AND P0, PT, R0, UR5, PT ;  /* 0x0000000500007c0c */ /* 0x002fda000bf06270 */
[----:B------:R-:W-:Y:S05]  /*0080*/  @P0 BRA `(.L_x_1) ;  /* 0x00000004005c0947 */ /* 0x000fea0003800000 */
[----:B------:R-:W0:Y:S08]  /*0090*/  LDC.64 R10, c[0x0][0x358] ;  /* 0x0000d600ff0a7b82 */ /* 0x000e300000000a00 */
[----:B------:R-:W1:Y:S01]  /*00a0*/  LDC.64 R2, c[0x0][0x380] ;  /* 0x0000e000ff027b82 */ /* 0x000e620000000a00 */
[----:B0-----:R-:W-:Y:S02]  /*00b0*/  R2UR UR4, R10 ;  /* 0x000000000a0472ca */ /* 0x001fe400000e0000 */
[----:B------:R-:W-:Y:S01]  /*00c0*/  R2UR UR5, R11 ;  /* 0x000000000b0572ca */ /* 0x000fe200000e0000 */
[----:B-1----:R-:W-:-:S12]  /*00d0*/  IMAD.WIDE R2, R0, 0x8, R2 ;  /* 0x0000000800027825 */ /* 0x002fd800078e0202 */
[----:B------:R-:W2:Y:S01]  /*00e0*/  LDG.E.64 R2, desc[UR4][R2.64] ;  /* 0x0000000402027981 */ /* 0x000ea2000c1e1b00 */
[----:B------:R-:W-:Y:S01]  /*00f0*/  IMAD.MOV.U32 R4, RZ, RZ, 0x652b82fe ;  /* 0x652b82feff047424 */ /* 0x000fe200078e00ff */
[----:B------:R-:W-:Y:S01]  /*0100*/  UMOV UR4, 0xfefa39ef ;  /* 0xfefa39ef00047882 */ /* 0x000fe20000000000 */
[----:B------:R-:W-:Y:S01]  /*0110*/  IMAD.MOV.U32 R5, RZ, RZ, 0x3ff71547 ;  /* 0x3ff71547ff057424 */ /* 0x000fe200078e00ff */
[----:B------:R-:W-:Y:S01]  /*0120*/  UMOV UR5, 0x3fe62e42 ;  /* 0x3fe62e4200057882 */ /* 0x000fe20000000000 */
[----:B------:R-:W-:Y:S04]  /*0130*/  BSSY.RECONVERGENT B1, `(.L_x_2) ;  /* 0x0000037000017945 */ /* 0x000fe80003800200 */
[----:B--2---:R-:W-:Y:S02]  /*0140*/  DFMA R4, R2, -R4, 6.75539944105574400000e+15 ;  /* 0x433800000204742b */ /* 0x004fe40000000804 */
[----:B------:R-:W-:-:S06]  /*0150*/  DADD R12, -RZ, -R2 ;  /* 0x00000000ff0c7229 */ /* 0x000fcc0000000902 */
[----:B------:R-:W-:-:S04]  /*0160*/  DADD R6, R4, -6.75539944105574400000e+15 ;  /* 0xc338000004067429 */ /* 0x000fc80000000000 */
[----:B------:R-:W-:-:S04]  /*0170*/  FSETP.GEU.AND P0, PT, |R13|, 4.1917929649353027344, PT ;  /* 0x4086232b0d00780b */ /* 0x000fc80003f0e200 */
[----:B------:R-:W-:Y:S01]  /*0180*/  DFMA R8, R6, -UR4, -R2 ;  /* 0x8000000406087c2b */ /* 0x000fe20008000802 */
[----:B------:R-:W-:Y:S01]  /*0190*/  UMOV UR4, 0x3b39803f ;  /* 0x3b39803f00047882 */ /* 0x000fe20000000000 */
[----:B------:R-:W-:-:S06]  /*01a0*/  UMOV UR5, 0x3c7abc9e ;  /* 0x3c7abc9e00057882 */ /* 0x000fcc0000000000 */
[----:B------:R-:W-:Y:S01]  /*01b0*/  DFMA R6, R6, -UR4, R8 ;  /* 0x8000000406067c2b */ /* 0x000fe20008000008 */
[----:B------:R-:W-:Y:S01]  /*01c0*/  UMOV UR4, 0x69ce2bdf ;  /* 0x69ce2bdf00047882 */ /* 0x000fe20000000000 */
[----:B------:R-:W-:Y:S01]  /*01d0*/  IMAD.MOV.U32 R8, RZ, RZ, -0x35dec16 ;  /* 0xfca213eaff087424 */ /* 0x000fe200078e00ff */
[----:B------:R-:W-:Y:S01]  /*01e0*/  UMOV UR5, 0x3e5ade15 ;  /* 0x3e5ade1500057882 */ /* 0x000fe20000000000 */
[----:B------:R-:W-:-:S06]  /*01f0*/  IMAD.MOV.U32 R9, RZ, RZ, 0x3e928af3 ;  /* 0x3e928af3ff097424 */ /* 0x000fcc00078e00ff */
[----:B------:R-:W-:Y:S01]  /*0200*/  DFMA R8, R6, UR4, R8 ;  /* 0x0000000406087c2b */ /* 0x000fe20008000008 */
[----:B------:R-:W-:Y:S01]  /*0210*/  UMOV UR4, 0x62401315 ;  /* 0x6240131500047882 */ /* 0x000fe20000000000 */
[----:B------:R-:W-:-:S06]  /*0220*/  UMOV UR5, 0x3ec71dee ;  /* 0x3ec71dee00057882 */ /* 0x000fcc0000000000 */
[----:B------:R-:W-:Y:S01]  /*0230*/  DFMA R8, R6, R8, UR4 ;  /* 0x0000000406087e2b */ /* 0x000fe20008000008 */
        /* <DEDUP_REMOVED lines=20> */
[----:B------:R-:W-:-:S08]  /*0380*/  DFMA R8, R6, R8, UR4 ;  /* 0x0000000406087e2b */ /* 0x000fd00008000008 */
[----:B------:R-:W-:-:S08]  /*0390*/  DFMA R8, R6, R8, 1 ;  /* 0x3ff000000608742b */ /* 0x000fd00000000008 */
[----:B------:R-:W-:-:S10]  /*03a0*/  DFMA R8, R6, R8, 1 ;  /* 0x3ff000000608742b */ /* 0x000fd40000000008 */
[----:B------:R-:W-:Y:S01]  /*03b0*/  IMAD R7, R4, 0x100000, R9 ;  /* 0x0010000004077824 */ /* 0x000fe200078e0209 */
[----:B------:R-:W-:Y:S01]  /*03c0*/  MOV R6, R8 ;  /* 0x0000000800067202 */ /* 0x000fe20000000f00 */
[----:B------:R-:W-:Y:S06]  /*03d0*/  @!P0 BRA `(.L_x_3) ;  /* 0x0000000000308947 */ /* 0x000fec0003800000 */
[----:B------:R-:W-:Y:S01]  /*03e0*/  FSETP.GEU.AND P1, PT, |R13|, 4.2275390625, PT ;  /* 0x408748000d00780b */ /* 0x000fe20003f2e200 */
[C---:B------:R-:W-:Y:S02]  /*03f0*/  DADD R6, -R2.reuse, +INF ;  /* 0x7ff0000002067429 */ /* 0x040fe40000000100 */
[----:B------:R-:W-:-:S08]  /*0400*/  DSETP.GT.AND P0, PT, R2, RZ, PT ;  /* 0x000000ff0200722a */ /* 0x000fd00003f04000 */
[----:B------:R-:W-:Y:S02]  /*0410*/  FSEL R6, R6, RZ, !P0 ;  /* 0x000000ff06067208 */ /* 0x000fe40004000000 */
[----:B------:R-:W-:Y:S02]  /*0420*/  @!P1 LEA.HI R5, R4, R4, RZ, 0x1 ;  /* 0x0000000404059211 */ /* 0x000fe400078f08ff */
[----:B------:R-:W-:Y:S02]  /*0430*/  FSEL R7, R7, RZ, !P0 ;  /* 0x000000ff07077208 */ /* 0x000fe40004000000 */
[----:B------:R-:W-:-:S05]  /*0440*/  @!P1 SHF.R.S32.HI R5, RZ, 0x1, R5 ;  /* 0x00000001ff059819 */ /* 0x000fca0000011405 */
[----:B------:R-:W-:Y:S02]  /*0450*/  @!P1 IMAD.IADD R2, R4, 0x1, -R5 ;  /* 0x0000000104029824 */ /* 0x000fe400078e0a05 */
[----:B------:R-:W-:-:S03]  /*0460*/  @!P1 IMAD R9, R5, 0x100000, R9 ;  /* 0x0010000005099824 */ /* 0x000fc600078e0209 */
[----:B------:R-:W-:Y:S01]  /*0470*/  @!P1 LEA R3, R2, 0x3ff00000, 0x14 ;  /* 0x3ff0000002039811 */ /* 0x000fe200078ea0ff */
[----:B------:R-:W-:-:S06]  /*0480*/  @!P1 IMAD.MOV.U32 R2, RZ, RZ, RZ ;  /* 0x000000ffff029224 */ /* 0x000fcc00078e00ff */
[----:B------:R-:W-:-:S11]  /*0490*/  @!P1 DMUL R6, R8, R2 ;  /* 0x0000000208069228 */ /* 0x000fd60000000000 */
.L_x_3:
[----:B------:R-:W-:Y:S05]  /*04a0*/  BSYNC.RECONVERGENT B1 ;  /* 0x0000000000017941 */ /* 0x000fea0003800200 */
.L_x_2:
[----:B------:R-:W-:Y:S01]  /*04b0*/  DADD R8, R6, 1 ;  /* 0x3ff0000006087429 */ /* 0x000fe20000000000 */
[----:B------:R-:W-:Y:S05]  /*04c0*/  BSSY.RECONVERGENT B1, `(.L_x_4) ;  /* 0x000000e000017945 */ /* 0x000fea0003800200 */
[----:B------:R-:W0:Y:S04]  /*04d0*/  MUFU.RCP64H R3, R9 ;  /* 0x0000000900037308 */ /* 0x000e280000001800 */
[----:B------:R-:W-:-:S05]  /*04e0*/  VIADD R2, R9, 0x300402 ;  /* 0x0030040209027836 */ /* 0x000fca0000000000 */
[----:B------:R-:W-:Y:S01]  /*04f0*/  FSETP.GEU.AND P0, PT, |R2|, 5.8789094863358348022e-39, PT ;  /* 0x004004020200780b */ /* 0x000fe20003f0e200 */
[----:B0-----:R-:W-:-:S08]  /*0500*/  DFMA R4, -R8, R2, 1 ;  /* 0x3ff000000804742b */ /* 0x001fd00000000102 */
[----:B------:R-:W-:-:S08]  /*0510*/  DFMA R4, R4, R4, R4 ;  /* 0x000000040404722b */ /* 0x000fd00000000004 */
[----:B------:R-:W-:-:S08]  /*0520*/  DFMA R4, R2, R4, R2 ;  /* 0x000000040204722b */ /* 0x000fd00000000002 */
[----:B------:R-:W-:-:S08]  /*0530*/  DFMA R6, -R8, R4, 1 ;  /* 0x3ff000000806742b */ /* 0x000fd00000000104 */
[----:B------:R-:W-:Y:S01]  /*0540*/  DFMA R4, R4, R6, R4 ;  /* 0x000000060404722b */ /* 0x000fe20000000004 */
[----:B------:R-:W-:Y:S10]  /*0550*/  @P0 BRA `(.L_x_5) ;  /* 0x0000000000100947 */ /* 0x000ff40003800000 */
[----:B------:R-:W-:-:S04]  /*0560*/  LOP3.LUT R2, R9, 0x7fffffff, RZ, 0xc0, !PT ;  /* 0x7fffffff09027812 */ /* 0x000fc800078ec0ff */
[----:B------:R-:W-:Y:S02]  /*0570*/  IADD3 R3, PT, PT, R2, -0x100000, RZ ;  /* 0xfff0000002037810 */ /* 0x000fe40007ffe0ff */
[----:B------:R-:W-:-:S07]  /*0580*/  MOV R2, 0x5a0 ;  /* 0x000005a000027802 */ /* 0x000fce0000000f00 */
[----:B------:R-:W-:Y:S05]  /*0590*/  CALL.REL.NOINC `($__internal_0_$__cuda_sm20_dblrcp_rn_slowpath_v3) ;  /* 0x0000000000247944 */ /* 0x000fea0003c00000 */
.L_x_5:
[----:B------:R-:W-:Y:S05]  /*05a0*/  BSYNC.RECONVERGENT B1 ;  /* 0x0000000000017941 */ /* 0x000fea0003800200 */
.L_x_4:
[----:B------:R-:W0:Y:S01]  /*05b0*/  LDC.64 R2, c[0x0][0x388] ;  /* 0x0000e200ff027b82 */ /* 0x000e220000000a00 */
[----:B------:R-:W-:Y:S02]  /*05c0*/  R2UR UR4, R10 ;  /* 0x000000000a0472ca */ /* 0x000fe400000e0000 */
[----:B------:R-:W-:Y:S01]  /*05d0*/  R2UR UR5, R11 ;  /* 0x000000000b0572ca */ /* 0x000fe200000e0000 */
[----:B0-----:R-:W-:-:S12]  /*05e0*/  IMAD.WIDE R2, R0, 0x8, R2 ;  /* 0x0000000800027825 */ /* 0x001fd800078e0202 */
[----:B------:R0:W-:Y:S02]  /*05f0*/  STG.E.64 desc[UR4][R2.64], R4 ;  /* 0x0000000402007986 */ /* 0x0001e4000c101b04 */
.L_x_1:
[----:B------:R-:W-:Y:S05]  /*0600*/  BSYNC.RECONVERGENT B0 ;  /* 0x0000000000007941 */ /* 0x000fea0003800200 */
.L_x_0:
[----:B------:R-:W-:Y:S06]  /*0610*/  BAR.SYNC.DEFER_BLOCKING 0x0 ;  /* 0x0000000000007b1d */ /* 0x000fec0000010000 */
[----:B------:R-:W-:Y:S05]  /*0620*/  EXIT ;  /* 0x000000000000794d */ /* 0x000fea0003800000 */
        .weak           $__internal_0_$__cuda_sm20_dblrcp_rn_slowpath_v3
        .type           $__internal_0_$__cuda_sm20_dblrcp_rn_slowpath_v3,@function
        .size           $__internal_0_$__cuda_sm20_dblrcp_rn_slowpath_v3,(.L_x_21 - $__internal_0_$__cuda_sm20_dblrcp_rn_slowpath_v3)
$__internal_0_$__cuda_sm20_dblrcp_rn_slowpath_v3:
[----:B------:R-:W-:Y:S01]  /*0630*/  IMAD.MOV.U32 R4, RZ, RZ, R8 ;  /* 0x000000ffff047224 */ /* 0x000fe200078e0008 */
[----:B------:R-:W-:Y:S01]  /*0640*/  BSSY.RECONVERGENT B2, `(.L_x_6) ;  /* 0x0000026000027945 */ /* 0x000fe20003800200 */
[----:B------:R-:W-:-:S06]  /*0650*/  IMAD.MOV.U32 R5, RZ, RZ, R9 ;  /* 0x000000ffff057224 */ /* 0x000fcc00078e0009 */
[----:B------:R-:W-:-:S14]  /*0660*/  DSETP.GTU.AND P0, PT, |R4|, +INF , PT ;  /* 0x7ff000000400742a */ /* 0x000fdc0003f0c200 */
[----:B------:R-:W-:Y:S05]  /*0670*/  @P0 BRA `(.L_x_7) ;  /* 0x0000000000800947 */ /* 0x000fea0003800000 */
[----:B------:R-:W-:-:S05]  /*0680*/  LOP3.LUT R8, R9, 0x7fffffff, RZ, 0xc0, !PT ;  /* 0x7fffffff09087812 */ /* 0x000fca00078ec0ff */
[----:B------:R-:W-:-:S05]  /*0690*/  VIADD R6, R8, 0xffffffff ;  /* 0xffffffff08067836 */ /* 0x000fca0000000000 */
[----:B------:R-:W-:-:S13]  /*06a0*/  ISETP.GE.U32.AND P0, PT, R6, 0x7fefffff, PT ;  /* 0x7fefffff0600780c */ /* 0x000fda0003f06070 */
[----:B------:R-:W-:Y:S01]  /*06b0*/  @P0 LOP3.LUT R7, R5, 0x7ff00000, RZ, 0x3c, !PT ;  /* 0x7ff0000005070812 */ /* 0x000fe200078e3cff */
[----:B------:R-:W-:Y:S01]  /*06c0*/  @P0 IMAD.MOV.U32 R6, RZ, RZ, RZ ;  /* 0x000000ffff060224 */ /* 0x000fe200078e00ff */
[----:B------:R-:W-:Y:S06]  /*06d0*/  @P0 BRA `(.L_x_8) ;  /* 0x0000000000700947 */ /* 0x000fec0003800000 */
[----:B------:R-:W-:-:S13]  /*06e0*/  ISETP.GE.U32.AND P0, PT, R8, 0x1000001, PT ;  /* 0x010000010800780c */ /* 0x000fda0003f06070 */
[----:B------:R-:W-:Y:S05]  /*06f0*/  @!P0 BRA `(.L_x_9) ;  /* 0x0000000000388947 */ /* 0x000fea0003800000 */
[----:B------:R-:W-:Y:S01]  /*0700*/  IADD3 R7, PT, PT, R5, -0x3fe00000, RZ ;  /* 0xc020000005077810 */ /* 0x000fe20007ffe0ff */
[----:B------:R-:W-:Y:S02]  /*0710*/  IMAD.MOV.U32 R6, RZ, RZ, R4 ;  /* 0x000000ffff067224 */ /* 0x000fe400078e0004 */
[----:B------:R-:W-:Y:S01]  /*0720*/  IMAD.MOV.U32 R8, RZ, RZ, R3 ;  /* 0x000000ffff087224 */ /* 0x000fe200078e0003 */
[----:B------:R-:W0:Y:S05]  /*0730*/  MUFU.RCP64H R9, R7 ;  /* 0x0000000700097308 */ /* 0x000e2a0000001800 */
[----:B0-----:R-:W-:-:S08]  /*0740*/  DFMA R12, -R6, R8, 1 ;  /* 0x3ff00000060c742b */ /* 0x001fd00000000108 */
[----:B------:R-:W-:-:S08]  /*0750*/  DFMA R12, R12, R12, R12 ;  /* 0x0000000c0c0c722b */ /* 0x000fd0000000000c */
[----:B------:R-:W-:-:S08]  /*0760*/  DFMA R12, R8, R12, R8 ;  /* 0x0000000c080c722b */ /* 0x000fd00000000008 */
[----:B------:R-:W-:-:S08]  /*0770*/  DFMA R8, -R6, R12, 1 ;  /* 0x3ff000000608742b */ /* 0x000fd0000000010c */
[----:B------:R-:W-:-:S08]  /*0780*/  DFMA R8, R12, R8, R12 ;  /* 0x000000080c08722b */ /* 0x000fd0000000000c */
[----:B------:R-:W-:-:S08]  /*0790*/  DMUL R8, R8, 2.2250738585072013831e-308 ;  /* 0x0010000008087828 */ /* 0x000fd00000000000 */
[----:B------:R-:W-:-:S08]  /*07a0*/  DFMA R4, -R4, R8, 1 ;  /* 0x3ff000000404742b */ /* 0x000fd00000000108 */
[----:B------:R-:W-:-:S08]  /*07b0*/  DFMA R4, R4, R4, R4 ;  /* 0x000000040404722b */ /* 0x000fd00000000004 */
[----:B------:R-:W-:Y:S01]  /*07c0*/  DFMA R6, R8, R4, R8 ;  /* 0x000000040806722b */ /* 0x000fe20000000008 */
[----:B------:R-:W-:Y:S10]  /*07d0*/  BRA `(.L_x_8) ;  /* 0x0000000000307947 */ /* 0x000ff40003800000 */
.L_x_9:
[----:B------:R-:W-:Y:S01]  /*07e0*/  DMUL R4, R4, 8.11296384146066816958e+31 ;  /* 0x4690000004047828 */ /* 0x000fe20000000000 */
[----:B------:R-:W-:-:S05]  /*07f0*/  IMAD.MOV.U32 R6, RZ, RZ, R3 ;  /* 0x000000ffff067224 */ /* 0x000fca00078e0003 */
[----:B------:R-:W0:Y:S02]  /*0800*/  MUFU.RCP64H R7, R5 ;  /* 0x0000000500077308 */ /* 0x000e240000001800 */
[----:B0-----:R-:W-:-:S08]  /*0810*/  DFMA R8, -R4, R6, 1 ;  /* 0x3ff000000408742b */ /* 0x001fd00000000106 */
[----:B------:R-:W-:-:S08]  /*0820*/  DFMA R8, R8, R8, R8 ;  /* 0x000000080808722b */ /* 0x000fd00000000008 */
[----:B------:R-:W-:-:S08]  /*0830*/  DFMA R8, R6, R8, R6 ;  /* 0x000000080608722b */ /* 0x000fd00000000006 */
[----:B------:R-:W-:-:S08]  /*0840*/  DFMA R6, -R4, R8, 1 ;  /* 0x3ff000000406742b */ /* 0x000fd00000000108 */
[----:B------:R-:W-:-:S08]  /*0850*/  DFMA R6, R8, R6, R8 ;  /* 0x000000060806722b */ /* 0x000fd00000000008 */
[----:B------:R-:W-:Y:S01]  /*0860*/  DMUL R6, R6, 8.11296384146066816958e+31 ;  /* 0x4690000006067828 */ /* 0x000fe20000000000 */
[----:B------:R-:W-:Y:S10]  /*0870*/  BRA `(.L_x_8) ;  /* 0x0000000000087947 */ /* 0x000ff40003800000 */
.L_x_7:
[----:B------:R-:W-:Y:S01]  /*0880*/  LOP3.LUT R7, R5, 0x80000, RZ, 0xfc, !PT ;  /* 0x0008000005077812 */ /* 0x000fe200078efcff */
[----:B------:R-:W-:-:S07]  /*0890*/  IMAD.MOV.U32 R6, RZ, RZ, R4 ;  /* 0x000000ffff067224 */ /* 0x000fce00078e0004 */
.L_x_8:
[----:B------:R-:W-:Y:S05]  /*08a0*/  BSYNC.RECONVERGENT B2 ;  /* 0x0000000000027941 */ /* 0x000fea0003800200 */
.L_x_6:
[----:B------:R-:W-:Y:S01]  /*08b0*/  IMAD.MOV.U32 R3, RZ, RZ, 0x0 ;  /* 0x00000000ff037424 */ /* 0x000fe200078e00ff */
[----:B------:R-:W-:Y:S01]  /*08c0*/  MOV R4, R6 ;  /* 0x0000000600047202 */ /* 0x000fe20000000f00 */
[----:B------:R-:W-:Y:S02]  /*08d0*/  IMAD.MOV.U32 R5, RZ, RZ, R7 ;  /* 0x000000ffff057224 */ /* 0x000fe400078e0007 */
[----:B------:R-:W-:Y:S05]  /*08e0*/  RET.REL.NODEC R2 `(_Z13sigmoidKernelIdEvPT_S1_i) ;  /* 0xfffffff402c47950 */ /* 0x000fea0003c3ffff */
.L_x_10:
[----:B------:R-:W-:-:S00]  /*08f0*/  BRA `(.L_x_10) ;  /* 0xfffffffc00fc7947 */ /* 0x000fc0000383ffff */
[----:B------:R-:W-:-:S00]  /*0900*/  NOP ;  /* 0x0000000000007918 */ /* 0x000fc00000000000 */
[----:B------:R-:W-:-:S00]  /*0910*/  NOP ;  /* 0x0000000000007918 */ /* 0x000fc00000000000 */
[----:B------:R-:W-:-:S00]  /*0920*/  NOP ;  /* 0x0000000000007918 */ /* 0x000fc00000000000 */
[----:B------:R-:W-:-:S00]  /*0930*/  NOP ;  /* 0x0000000000007918 */ /* 0x000fc00000000000 */
[----:B------:R-:W-:-:S00]  /*0940*/  NOP ;  /* 0x0000000000007918 */ /* 0x000fc00000000000 */
[----:B------:R-:W-:-:S00]  /*0950*/  NOP ;  /* 0x0000000000007918 */ /* 0x000fc00000000000 */
[----:B------:R-:W-:-:S00]  /*0960*/  NOP ;  /* 0x0000000000007918 */ /* 0x000fc00000000000 */
[----:B------:R-:W-:-:S00]  /*0970*/  NOP ;  /* 0x0000000000007918 */ /* 0x000fc00000000000 */
.L_x_21:


//--------------------- .text._Z13sigmoidKernelIfEvPT_S1_i --------------------------
	.section	.text._Z13sigmoidKernelIfEvPT_S1_i,"ax",@progbits
	.align	128
        .global         _Z13sigmoidKernelIfEvPT_S1_i
        .type           _Z13sigmoidKernelIfEvPT_S1_i,@function
        .size           _Z13sigmoidKernelIfEvPT_S1_i,(.L_x_22 - _Z13sigmoidKernelIfEvPT_S1_i)
        .other          _Z13sigmoidKernelIfEvPT_S1_i,@"STO_CUDA_ENTRY STV_DEFAULT"
_Z13sigmoidKernelIfEvPT_S1_i:
.text._Z13sigmoidKernelIfEvPT_S1_i:
        /* <DEDUP_REMOVED lines=14> */
[----:B------:R-:W2:Y:S01]  /*00e0*/  LDG.E R4, desc[UR4][R4.64] ;  /* 0x0000000404047981 */ /* 0x000ea2000c1e1900 */
[----:B------:R-:W-:Y:S01]  /*00f0*/  IMAD.MOV.U32 R7, RZ, RZ, 0x3bbb989d ;  /* 0x3bbb989dff077424 */ /* 0x000fe200078e00ff */
[----:B------:R-:W-:Y:S01]  /*0100*/  BSSY.RECONVERGENT B1, `(.L_x_13) ;  /* 0x0000015000017945 */ /* 0x000fe20003800200 */
[----:B------:R-:W-:Y:S02]  /*0110*/  IMAD.MOV.U32 R11, RZ, RZ, 0x437c0000 ;  /* 0x437c0000ff0b7424 */ /* 0x000fe400078e00ff */
[----:B--2---:R-:W-:-:S04]  /*0120*/  FFMA.SAT R0, R4, -R7, 0.5 ;  /* 0x3f00000004007423 */ /* 0x004fc80000002807 */
[----:B------:R-:W-:-:S04]  /*0130*/  FFMA.RM R0, R0, R11, 12582913 ;  /* 0x4b40000100007423 */ /* 0x000fc8000000400b */
[C---:B------:R-:W-:Y:S01]  /*0140*/  FADD R7, R0.reuse, -12583039 ;  /* 0xcb40007f00077421 */ /* 0x040fe20000000000 */
[----:B------:R-:W-:-:S03]  /*0150*/  IMAD.SHL.U32 R0, R0, 0x800000, RZ ;  /* 0x0080000000007824 */ /* 0x000fc600078e00ff */
[----:B------:R-:W-:-:S04]  /*0160*/  FFMA R7, R4, -1.4426950216293334961, -R7 ;  /* 0xbfb8aa3b04077823 */ /* 0x000fc80000000807 */
[----:B------:R-:W-:-:S06]  /*0170*/  FFMA R7, R4, -1.925963033500011079e-08, R7 ;  /* 0xb2a5706004077823 */ /* 0x000fcc0000000007 */
[----:B------:R-:W0:Y:S02]  /*0180*/  MUFU.EX2 R7, R7 ;  /* 0x0000000700077308 */ /* 0x000e240000000800 */
[----:B0-----:R-:W-:-:S05]  /*0190*/  FFMA R0, R0, R7, 1 ;  /* 0x3f80000000007423 */ /* 0x001fca0000000007 */
[----:B------:R-:W-:-:S04]  /*01a0*/  IADD3 R2, PT, PT, R0, 0x1800000, RZ ;  /* 0x0180000000027810 */ /* 0x000fc80007ffe0ff */
[----:B------:R-:W-:-:S04]  /*01b0*/  LOP3.LUT R2, R2, 0x7f800000, RZ, 0xc0, !PT ;  /* 0x7f80000002027812 */ /* 0x000fc800078ec0ff */
[----:B------:R-:W-:-:S13]  /*01c0*/  ISETP.GT.U32.AND P0, PT, R2, 0x1ffffff, PT ;  /* 0x01ffffff0200780c */ /* 0x000fda0003f04070 */
[----:B------:R-:W-:Y:S05]  /*01d0*/  @P0 BRA `(.L_x_14) ;  /* 0x00000000000c0947 */ /* 0x000fea0003800000 */
[----:B------:R-:W-:-:S07]  /*01e0*/  MOV R4, 0x200 ;  /* 0x0000020000047802 */ /* 0x000fce0000000f00 */
[----:B------:R-:W-:Y:S05]  /*01f0*/  CALL.REL.NOINC `($__internal_1_$__cuda_sm20_rcp_rn_f32_slowpath) ;  /* 0x0000000000387944 */ /* 0x000fea0003c00000 */
[----:B------:R-:W-:Y:S05]  /*0200*/  BRA `(.L_x_15) ;  /* 0x0000000000107947 */ /* 0x000fea0003800000 */
.L_x_14:
[----:B------:R-:W0:Y:S02]  /*0210*/  MUFU.RCP R7, R0 ;  /* 0x0000000000077308 */ /* 0x000e240000001000 */
[----:B0-----:R-:W-:-:S04]  /*0220*/  FFMA R2, R0, R7, -1 ;  /* 0xbf80000000027423 */ /* 0x001fc80000000007 */
[----:B------:R-:W-:-:S04]  /*0230*/  FADD.FTZ R2, -R2, -RZ ;  /* 0x800000ff02027221 */ /* 0x000fc80000010100 */
[----:B------:R-:W-:-:S07]  /*0240*/  FFMA R7, R7, R2, R7 ;  /* 0x0000000207077223 */ /* 0x000fce0000000007 */
.L_x_15:
[----:B------:R-:W-:Y:S05]  /*0250*/  BSYNC.RECONVERGENT B1 ;  /* 0x0000000000017941 */ /* 0x000fea0003800200 */
.L_x_13:
[----:B------:R-:W0:Y:S01]  /*0260*/  LDC.64 R4, c[0x0][0x388] ;  /* 0x0000e200ff047b82 */ /* 0x000e220000000a00 */
[----:B------:R-:W-:Y:S02]  /*0270*/  R2UR UR4, R8 ;  /* 0x00000000080472ca */ /* 0x000fe400000e0000 */
[----:B------:R-:W-:Y:S01]  /*0280*/  R2UR UR5, R9 ;  /* 0x00000000090572ca */ /* 0x000fe200000e0000 */
[----:B0-----:R-:W-:-:S12]  /*0290*/  IMAD.WIDE R2, R3, 0x4, R4 ;  /* 0x0000000403027825 */ /* 0x001fd800078e0204 */
[----:B------:R0:W-:Y:S02]  /*02a0*/  STG.E desc[UR4][R2.64], R7 ;  /* 0x0000000702007986 */ /* 0x0001e4000c101904 */
.L_x_12:
[----:B------:R-:W-:Y:S05]  /*02b0*/  BSYNC.RECONVERGENT B0 ;  /* 0x0000000000007941 */ /* 0x000fea0003800200 */
.L_x_11:
[----:B------:R-:W-:Y:S06]  /*02c0*/  BAR.SYNC.DEFER_BLOCKING 0x0 ;  /* 0x0000000000007b1d */ /* 0x000fec0000010000 */
[----:B------:R-:W-:Y:S05]  /*02d0*/  EXIT ;  /* 0x000000000000794d */ /* 0x000fea0003800000 */
        .weak           $__internal_1_$__cuda_sm20_rcp_rn_f32_slowpath
        .type           $__internal_1_$__cuda_sm20_rcp_rn_f32_slowpath,@function
        .size           $__internal_1_$__cuda_sm20_rcp_rn_f32_slowpath,(.L_x_22 - $__internal_1_$__cuda_sm20_rcp_rn_f32_slowpath)
$__internal_1_$__cuda_sm20_rcp_rn_f32_slowpath:
[----:B------:R-:W-:Y:S01]  /*02e0*/  IMAD.SHL.U32 R2, R0, 0x2, RZ ;  /* 0x0000000200027824 */ /* 0x000fe200078e00ff */
[----:B------:R-:W-:Y:S04]  /*02f0*/  BSSY.RECONVERGENT B2, `(.L_x_16) ;  /* 0x0000030000027945 */ /* 0x000fe80003800200 */
[----:B------:R-:W-:-:S04]  /*0300*/  SHF.R.U32.HI R2, RZ, 0x18, R2 ;  /* 0x00000018ff027819 */ /* 0x000fc80000011602 */
[----:B------:R-:W-:-:S13]  /*0310*/  ISETP.NE.U32.AND P0, PT, R2, RZ, PT ;  /* 0x000000ff0200720c */ /* 0x000fda0003f05070 */
[----:B------:R-:W-:Y:S05]  /*0320*/  @P0 BRA `(.L_x_17) ;  /* 0x0000000000280947 */ /* 0x000fea0003800000 */
[----:B------:R-:W-:-:S05]  /*0330*/  IMAD.SHL.U32 R2, R0, 0x2, RZ ;  /* 0x0000000200027824 */ /* 0x000fca00078e00ff */
[----:B------:R-:W-:-:S13]  /*0340*/  ISETP.NE.AND P0, PT, R2, RZ, PT ;  /* 0x000000ff0200720c */ /* 0x000fda0003f05270 */
[----:B------:R-:W-:Y:S01]  /*0350*/  @P0 FFMA R6, R0, 1.84467440737095516160e+19, RZ ;  /* 0x5f80000000060823 */ /* 0x000fe200000000ff */
[----:B------:R-:W-:Y:S08]  /*0360*/  @!P0 MUFU.RCP R5, R0 ;  /* 0x0000000000058308 */ /* 0x000ff00000001000 */
[----:B------:R-:W0:Y:S02]  /*0370*/  @P0 MUFU.RCP R7, R6 ;  /* 0x0000000600070308 */ /* 0x000e240000001000 */
[----:B0-----:R-:W-:-:S04]  /*0380*/  @P0 FFMA R2, R6, R7, -1 ;  /* 0xbf80000006020423 */ /* 0x001fc80000000007 */
[----:B------:R-:W-:-:S04]  /*0390*/  @P0 FADD.FTZ R2, -R2, -RZ ;  /* 0x800000ff02020221 */ /* 0x000fc80000010100 */
[----:B------:R-:W-:-:S04]  /*03a0*/  @P0 FFMA R2, R7, R2, R7 ;  /* 0x0000000207020223 */ /* 0x000fc80000000007 */
[----:B------:R-:W-:Y:S01]  /*03b0*/  @P0 FFMA R5, R2, 1.84467440737095516160e+19, RZ ;  /* 0x5f80000002050823 */ /* 0x000fe200000000ff */
[----:B------:R-:W-:Y:S06]  /*03c0*/  BRA `(.L_x_18) ;  /* 0x0000000000887947 */ /* 0x000fec0003800000 */
.L_x_17:
[----:B------:R-:W-:-:S05]  /*03d0*/  VIADD R5, R2, 0xffffff03 ;  /* 0xffffff0302057836 */ /* 0x000fca0000000000 */
[----:B------:R-:W-:-:S13]  /*03e0*/  ISETP.GT.U32.AND P0, PT, R5, 0x1, PT ;  /* 0x000000010500780c */ /* 0x000fda0003f04070 */
[----:B------:R-:W-:Y:S05]  /*03f0*/  @P0 BRA `(.L_x_19) ;  /* 0x0000000000780947 */ /* 0x000fea0003800000 */
[----:B------:R-:W-:Y:S01]  /*0400*/  LOP3.LUT R6, R0, 0x7fffff, RZ, 0xc0, !PT ;  /* 0x007fffff00067812 */ /* 0x000fe200078ec0ff */
[----:B------:R-:W-:-:S03]  /*0410*/  HFMA2 R12, -RZ, RZ, 0, 1.78813934326171875e-07 ;  /* 0x00000003ff0c7431 */ /* 0x000fc600000001ff */
[----:B------:R-:W-:-:S04]  /*0420*/  LOP3.LUT R6, R6, 0x3f800000, RZ, 0xfc, !PT ;  /* 0x3f80000006067812 */ /* 0x000fc800078efcff */
[----:B------:R-:W0:Y:S01]  /*0430*/  MUFU.RCP R7, R6 ;  /* 0x0000000600077308 */ /* 0x000e220000001000 */
[----:B------:R-:W-:Y:S01]  /*0440*/  SHF.L.U32 R13, R12, R5, RZ ;  /* 0x000000050c0d7219 */ /* 0x000fe200000006ff */
[----:B0-----:R-:W-:-:S04]  /*0450*/  FFMA R10, R6, R7, -1 ;  /* 0xbf800000060a7423 */ /* 0x001fc80000000007 */
[----:B------:R-:W-:-:S04]  /*0460*/  FADD.FTZ R10, -R10, -RZ ;  /* 0x800000ff0a0a7221 */ /* 0x000fc80000010100 */
[CCC-:B------:R-:W-:Y:S01]  /*0470*/  FFMA.RM R11, R7.reuse, R10.reuse, R7.reuse ;  /* 0x0000000a070b7223 */ /* 0x1c0fe20000004007 */
[----:B------:R-:W-:-:S04]  /*0480*/  FFMA.RP R10, R7, R10, R7 ;  /* 0x0000000a070a7223 */ /* 0x000fc80000008007 */
[C---:B------:R-:W-:Y:S02]  /*0490*/  LOP3.LUT R7, R11.reuse, 0x7fffff, RZ, 0xc0, !PT ;  /* 0x007fffff0b077812 */ /* 0x040fe400078ec0ff */
[----:B------:R-:W-:Y:S02]  /*04a0*/  FSETP.NEU.FTZ.AND P0, PT, R11, R10, PT ;  /* 0x0000000a0b00720b */ /* 0x000fe40003f1d000 */
[----:B------:R-:W-:Y:S02]  /*04b0*/  LOP3.LUT R10, R7, 0x800000, RZ, 0xfc, !PT ;  /* 0x00800000070a7812 */ /* 0x000fe400078efcff */
[----:B------:R-:W-:Y:S02]  /*04c0*/  SEL R7, RZ, 0xffffffff, !P0 ;  /* 0xffffffffff077807 */ /* 0x000fe40004000000 */
[----:B------:R-:W-:-:S03]  /*04d0*/  LOP3.LUT R6, R13, R10, RZ, 0xc0, !PT ;  /* 0x0000000a0d067212 */ /* 0x000fc600078ec0ff */
[----:B------:R-:W-:Y:S01]  /*04e0*/  IMAD.MOV R7, RZ, RZ, -R7 ;  /* 0x000000ffff077224 */ /* 0x000fe200078e0a07 */
[----:B------:R-:W-:-:S04]  /*04f0*/  SHF.R.U32.HI R6, RZ, R5, R6 ;  /* 0x00000005ff067219 */ /* 0x000fc80000011606 */
[----:B------:R-:W-:Y:S02]  /*0500*/  LOP3.LUT P1, RZ, R7, R5, R10, 0xf8, !PT ;  /* 0x0000000507ff7212 */ /* 0x000fe4000782f80a */
[C---:B------:R-:W-:Y:S02]  /*0510*/  LOP3.LUT P0, RZ, R6.reuse, 0x1, RZ, 0xc0, !PT ;  /* 0x0000000106ff7812 */ /* 0x040fe4000780c0ff */
[----:B------:R-:W-:-:S04]  /*0520*/  LOP3.LUT P2, RZ, R6, 0x2, RZ, 0xc0, !PT ;  /* 0x0000000206ff7812 */ /* 0x000fc8000784c0ff */
[----:B------:R-:W-:Y:S02]  /*0530*/  PLOP3.LUT P0, PT, P0, P1, P2, 0xe0, 0x0 ;  /* 0x000000000000781c */ /* 0x000fe40000703c20 */
[----:B------:R-:W-:Y:S02]  /*0540*/  LOP3.LUT P1, RZ, R0, 0x7fffff, RZ, 0xc0, !PT ;  /* 0x007fffff00ff7812 */ /* 0x000fe4000782c0ff */
[----:B------:R-:W-:-:S05]  /*0550*/  SEL R5, RZ, 0x1, !P0 ;  /* 0x00000001ff057807 */ /* 0x000fca0004000000 */
[----:B------:R-:W-:-:S05]  /*0560*/  IMAD.MOV R5, RZ, RZ, -R5 ;  /* 0x000000ffff057224 */ /* 0x000fca00078e0a05 */
[----:B------:R-:W-:Y:S02]  /*0570*/  ISETP.GE.AND P0, PT, R5, RZ, PT ;  /* 0x000000ff0500720c */ /* 0x000fe40003f06270 */
[----:B------:R-:W-:-:S04]  /*0580*/  IADD3 R5, PT, PT, R2, -0xfc, RZ ;  /* 0xffffff0402057810 */ /* 0x000fc80007ffe0ff */
[----:B------:R-:W-:-:S07]  /*0590*/  SHF.R.U32.HI R5, RZ, R5, R10 ;  /* 0x00000005ff057219 */ /* 0x000fce000001160a */
[----:B------:R-:W-:-:S04]  /*05a0*/  @!P0 VIADD R5, R5, 0x1 ;  /* 0x0000000105058836 */ /* 0x000fc80000000000 */
[----:B------:R-:W-:-:S05]  /*05b0*/  @!P1 IMAD.SHL.U32 R5, R5, 0x2, RZ ;  /* 0x0000000205059824 */ /* 0x000fca00078e00ff */
[----:B------:R-:W-:Y:S01]  /*05c0*/  LOP3.LUT R5, R5, 0x80000000, R0, 0xf8, !PT ;  /* 0x8000000005057812 */ /* 0x000fe200078ef800 */
[----:B------:R-:W-:Y:S06]  /*05d0*/  BRA `(.L_x_18) ;  /* 0x0000000000047947 */ /* 0x000fec0003800000 */
.L_x_19:
[----:B------:R0:W1:Y:S02]  /*05e0*/  MUFU.RCP R5, R0 ;  /* 0x0000000000057308 */ /* 0x0000640000001000 */
.L_x_18:
[----:B------:R-:W-:Y:S05]  /*05f0*/  BSYNC.RECONVERGENT B2 ;  /* 0x0000000000027941 */ /* 0x000fea0003800200 */
.L_x_16:
[----:B-1----:R-:W-:Y:S01]  /*0600*/  MOV R7, R5 ;  /* 0x0000000500077202 */ /* 0x002fe20000000f00 */
[----:B------:R-:W-:-:S04]  /*0610*/  IMAD.MOV.U32 R5, RZ, RZ, 0x0 ;  /* 0x00000000ff057424 */ /* 0x000fc800078e00ff */
[----:B0-----:R-:W-:Y:S05]  /*0620*/  RET.REL.NODEC R4 `(_Z13sigmoidKernelIfEvPT_S1_i) ;  /* 0xfffffff804747950 */ /* 0x001fea0003c3ffff */
.L_x_20:
        /* <DEDUP_REMOVED lines=13> */
.L_x_22:


//--------------------- .nv.shared.reserved.0     --------------------------
	.section	.nv.shared.reserved.0,"aw",@nobits
	.weak		__nv_reservedSMEM_offset_0_alias
	.size		__nv_reservedSMEM_offset_0_alias, 0, 64
	.other		__nv_reservedSMEM_offset_0_alias,@"STO_CUDA_RESERVED_SHARED STV_DEFAULT"
__nv_reservedSMEM_offset_0_alias:
	.zero		0
	.zero		64


//--------------------- .nv.constant0._Z13sigmoidKernelIdEvPT_S1_i --------------------------
	.section	.nv.constant0._Z13sigmoidKernelIdEvPT_S1_i,"a",@progbits
	.sectionflags	@""
	.align	4
.nv.constant0._Z13sigmoidKernelIdEvPT_S1_i:
	.zero		916


//--------------------- .nv.constant0._Z13sigmoidKernelIfEvPT_S1_i --------------------------
	.section	.nv.constant0._Z13sigmoidKernelIfEvPT_S1_i,"a",@progbits
	.sectionflags	@""
	.align	4
.nv.constant0._Z13sigmoidKernelIfEvPT_S1_i:
	.zero		916


//--------------------- SYMBOLS --------------------------

	.type		.nv.reservedSmem.offset0,@object
	.size		.nv.reservedSmem.offset0,0x4
